//
// Generated by NVIDIA NVVM Compiler
//
// Compiler Build ID: CL-36424714
// Cuda compilation tools, release 13.0, V13.0.88
// Based on NVVM 20.0.0
//

.version 9.0
.target sm_100
.address_size 64

	// .globl	_Z15matmul_regblockPKfS0_Pfiii
// _ZZ15matmul_regblockPKfS0_PfiiiE2As has been demoted
// _ZZ15matmul_regblockPKfS0_PfiiiE2Bs has been demoted

.visible .entry _Z15matmul_regblockPKfS0_Pfiii(
	.param .u64 .ptr .align 1 _Z15matmul_regblockPKfS0_Pfiii_param_0,
	.param .u64 .ptr .align 1 _Z15matmul_regblockPKfS0_Pfiii_param_1,
	.param .u64 .ptr .align 1 _Z15matmul_regblockPKfS0_Pfiii_param_2,
	.param .u32 _Z15matmul_regblockPKfS0_Pfiii_param_3,
	.param .u32 _Z15matmul_regblockPKfS0_Pfiii_param_4,
	.param .u32 _Z15matmul_regblockPKfS0_Pfiii_param_5
)
{
	.reg .pred 	%p<22>;
	.reg .b32 	%r<67>;
	.reg .b32 	%f<75>;
	.reg .b64 	%rd<32>;
	// demoted variable
	.shared .align 4 .b8 _ZZ15matmul_regblockPKfS0_PfiiiE2As[1024];
	// demoted variable
	.shared .align 4 .b8 _ZZ15matmul_regblockPKfS0_PfiiiE2Bs[1024];
	ld.param.u64 	%rd4, [_Z15matmul_regblockPKfS0_Pfiii_param_0];
	ld.param.u64 	%rd5, [_Z15matmul_regblockPKfS0_Pfiii_param_1];
	ld.param.u64 	%rd6, [_Z15matmul_regblockPKfS0_Pfiii_param_2];
	ld.param.u32 	%r29, [_Z15matmul_regblockPKfS0_Pfiii_param_3];
	ld.param.u32 	%r30, [_Z15matmul_regblockPKfS0_Pfiii_param_4];
	ld.param.u32 	%r31, [_Z15matmul_regblockPKfS0_Pfiii_param_5];
	cvta.to.global.u64 	%rd1, %rd4;
	cvta.to.global.u64 	%rd2, %rd5;
	cvta.to.global.u64 	%rd3, %rd6;
	mov.u32 	%r1, %tid.y;
	shl.b32 	%r2, %r1, 1;
	mov.u32 	%r3, %tid.x;
	shl.b32 	%r4, %r3, 1;
	mov.u32 	%r32, %ctaid.y;
	shl.b32 	%r33, %r32, 4;
	add.s32 	%r5, %r33, %r2;
	mov.u32 	%r34, %ctaid.x;
	shl.b32 	%r35, %r34, 4;
	add.s32 	%r6, %r35, %r4;
	setp.lt.s32 	%p1, %r30, 1;
	mov.f32 	%f67, 0f00000000;
	mov.f32 	%f68, %f67;
	mov.f32 	%f69, %f67;
	mov.f32 	%f70, %f67;
	@%p1 bra 	$L__BB0_13;
	add.s32 	%r37, %r30, 15;
	shr.u32 	%r7, %r37, 4;
	shl.b32 	%r38, %r3, 2;
	mov.u32 	%r39, _ZZ15matmul_regblockPKfS0_PfiiiE2As;
	add.s32 	%r40, %r39, %r38;
	shl.b32 	%r41, %r1, 6;
	mov.u32 	%r42, _ZZ15matmul_regblockPKfS0_PfiiiE2Bs;
	add.s32 	%r43, %r42, %r41;
	mul.lo.s32 	%r8, %r5, %r30;
	shl.b32 	%r44, %r2, 6;
	add.s32 	%r9, %r40, %r44;
	add.s32 	%r10, %r8, %r30;
	shl.b32 	%r45, %r4, 2;
	add.s32 	%r11, %r43, %r45;
	mov.b32 	%r63, 0;
	mov.f32 	%f67, 0f00000000;
	cvt.s64.s32 	%rd14, %r6;
$L__BB0_2:
	setp.ge.s32 	%p2, %r5, %r29;
	shl.b32 	%r13, %r63, 4;
	add.s32 	%r46, %r13, %r3;
	setp.ge.s32 	%p3, %r46, %r30;
	mov.f32 	%f63, 0f00000000;
	or.pred  	%p4, %p2, %p3;
	@%p4 bra 	$L__BB0_4;
	add.s32 	%r47, %r8, %r46;
	mul.wide.s32 	%rd7, %r47, 4;
	add.s64 	%rd8, %rd1, %rd7;
	ld.global.f32 	%f63, [%rd8];
$L__BB0_4:
	add.s32 	%r48, %r5, 1;
	setp.ge.s32 	%p6, %r48, %r29;
	st.shared.f32 	[%r9], %f63;
	mov.f32 	%f64, 0f00000000;
	or.pred  	%p7, %p6, %p3;
	@%p7 bra 	$L__BB0_6;
	add.s32 	%r49, %r10, %r46;
	mul.wide.s32 	%rd9, %r49, 4;
	add.s64 	%rd10, %rd1, %rd9;
	ld.global.f32 	%f64, [%rd10];
$L__BB0_6:
	setp.ge.s32 	%p8, %r6, %r31;
	st.shared.f32 	[%r9+64], %f64;
	add.s32 	%r15, %r13, %r1;
	setp.ge.s32 	%p9, %r15, %r30;
	mul.lo.s32 	%r16, %r15, %r31;
	mov.f32 	%f65, 0f00000000;
	or.pred  	%p10, %p9, %p8;
	@%p10 bra 	$L__BB0_8;
	add.s32 	%r50, %r6, %r16;
	mul.wide.s32 	%rd11, %r50, 4;
	add.s64 	%rd12, %rd2, %rd11;
	ld.global.f32 	%f65, [%rd12];
$L__BB0_8:
	add.s32 	%r51, %r6, 1;
	setp.ge.s32 	%p12, %r51, %r31;
	st.shared.f32 	[%r11], %f65;
	mov.f32 	%f66, 0f00000000;
	or.pred  	%p13, %p9, %p12;
	@%p13 bra 	$L__BB0_10;
	cvt.s64.s32 	%rd13, %r16;
	add.s64 	%rd15, %rd14, %rd13;
	shl.b64 	%rd16, %rd15, 2;
	add.s64 	%rd17, %rd2, %rd16;
	ld.global.f32 	%f66, [%rd17+4];
$L__BB0_10:
	shl.b32 	%r53, %r3, 3;
	mov.u32 	%r54, _ZZ15matmul_regblockPKfS0_PfiiiE2Bs;
	add.s32 	%r55, %r53, %r54;
	add.s32 	%r65, %r55, 128;
	shl.b32 	%r56, %r1, 7;
	mov.u32 	%r57, _ZZ15matmul_regblockPKfS0_PfiiiE2As;
	add.s32 	%r58, %r56, %r57;
	add.s32 	%r64, %r58, 64;
	st.shared.f32 	[%r11+4], %f66;
	bar.sync 	0;
	mov.b32 	%r66, 128;
$L__BB0_11:
	ld.shared.f32 	%f31, [%r64+-64];
	ld.shared.f32 	%f32, [%r64];
	ld.shared.f32 	%f33, [%r65+-128];
	ld.shared.f32 	%f34, [%r65+-124];
	fma.rn.f32 	%f35, %f31, %f33, %f67;
	fma.rn.f32 	%f36, %f31, %f34, %f68;
	fma.rn.f32 	%f37, %f32, %f33, %f69;
	fma.rn.f32 	%f38, %f32, %f34, %f70;
	ld.shared.f32 	%f39, [%r64+-60];
	ld.shared.f32 	%f40, [%r64+4];
	ld.shared.f32 	%f41, [%r65+-64];
	ld.shared.f32 	%f42, [%r65+-60];
	fma.rn.f32 	%f43, %f39, %f41, %f35;
	fma.rn.f32 	%f44, %f39, %f42, %f36;
	fma.rn.f32 	%f45, %f40, %f41, %f37;
	fma.rn.f32 	%f46, %f40, %f42, %f38;
	ld.shared.f32 	%f47, [%r64+-56];
	ld.shared.f32 	%f48, [%r64+8];
	ld.shared.f32 	%f49, [%r65];
	ld.shared.f32 	%f50, [%r65+4];
	fma.rn.f32 	%f51, %f47, %f49, %f43;
	fma.rn.f32 	%f52, %f47, %f50, %f44;
	fma.rn.f32 	%f53, %f48, %f49, %f45;
	fma.rn.f32 	%f54, %f48, %f50, %f46;
	ld.shared.f32 	%f55, [%r64+-52];
	ld.shared.f32 	%f56, [%r64+12];
	ld.shared.f32 	%f57, [%r65+64];
	ld.shared.f32 	%f58, [%r65+68];
	fma.rn.f32 	%f67, %f55, %f57, %f51;
	fma.rn.f32 	%f68, %f55, %f58, %f52;
	fma.rn.f32 	%f69, %f56, %f57, %f53;
	fma.rn.f32 	%f70, %f56, %f58, %f54;
	add.s32 	%r66, %r66, 256;
	add.s32 	%r65, %r65, 256;
	add.s32 	%r64, %r64, 16;
	setp.ne.s32 	%p14, %r66, 1152;
	@%p14 bra 	$L__BB0_11;
	bar.sync 	0;
	add.s32 	%r63, %r63, 1;
	setp.ne.s32 	%p15, %r63, %r7;
	@%p15 bra 	$L__BB0_2;
$L__BB0_13:
	setp.ge.s32 	%p16, %r5, %r29;
	@%p16 bra 	$L__BB0_18;
	mul.lo.s32 	%r26, %r5, %r31;
	setp.ge.s32 	%p17, %r6, %r31;
	@%p17 bra 	$L__BB0_16;
	add.s32 	%r59, %r6, %r26;
	mul.wide.s32 	%rd18, %r59, 4;
	add.s64 	%rd19, %rd3, %rd18;
	st.global.f32 	[%rd19], %f67;
$L__BB0_16:
	add.s32 	%r60, %r6, 1;
	setp.ge.s32 	%p18, %r60, %r31;
	@%p18 bra 	$L__BB0_18;
	cvt.s64.s32 	%rd20, %r26;
	cvt.s64.s32 	%rd21, %r6;
	add.s64 	%rd22, %rd21, %rd20;
	shl.b64 	%rd23, %rd22, 2;
	add.s64 	%rd24, %rd3, %rd23;
	st.global.f32 	[%rd24+4], %f68;
$L__BB0_18:
	add.s32 	%r27, %r5, 1;
	setp.ge.s32 	%p19, %r27, %r29;
	@%p19 bra 	$L__BB0_23;
	mul.lo.s32 	%r28, %r27, %r31;
	setp.ge.s32 	%p20, %r6, %r31;
	@%p20 bra 	$L__BB0_21;
	add.s32 	%r61, %r6, %r28;
	mul.wide.s32 	%rd25, %r61, 4;
	add.s64 	%rd26, %rd3, %rd25;
	st.global.f32 	[%rd26], %f69;
$L__BB0_21:
	add.s32 	%r62, %r6, 1;
	setp.ge.s32 	%p21, %r62, %r31;
	@%p21 bra 	$L__BB0_23;
	cvt.s64.s32 	%rd27, %r28;
	cvt.s64.s32 	%rd28, %r6;
	add.s64 	%rd29, %rd28, %rd27;
	shl.b64 	%rd30, %rd29, 2;
	add.s64 	%rd31, %rd3, %rd30;
	st.global.f32 	[%rd31+4], %f70;
$L__BB0_23:
	ret;

}


// ===== COMPILED SASS (sm_100) =====

	.target	sm_100

	.elftype	@"ET_EXEC"


//--------------------- .note.nv.tkinfo           --------------------------
	.section	.note.nv.tkinfo,"",@"SHT_NOTE"
	.sectionflags	@"SHF_NOTE_NV_TKINFO"
	.tkinfo
        /*0018*/ 	.word	0x00000002
        /*0030*/ 	.string	""
        /*0030*/ 	.string	"ptxas"
        /*0030*/ 	.string	"Cuda compilation tools, release 13.0, V13.0.88"
        /*0030*/ 	.string	"Build cuda_13.0.r13.0/compiler.36424714_0"
        /*0030*/ 	.string	"-arch sm_100 -m 64 "



//--------------------- .note.nv.cuinfo           --------------------------
	.section	.note.nv.cuinfo,"",@"SHT_NOTE"
	.sectionflags	@"SHF_NOTE_NV_CUINFO"
        /*0018*/ 	.short	0x0002
        /*001a*/ 	.short	0x0064
        /*001c*/ 	.short	0x0082
	.zero		2


//--------------------- .nv.info                  --------------------------
	.section	.nv.info,"",@"SHT_CUDA_INFO"
	.align	4


	//----- nvinfo : EIATTR_REGCOUNT
	.align		4
        /*0000*/ 	.byte	0x04, 0x2f
        /*0002*/ 	.short	(.L_1 - .L_0)
	.align		4
.L_0:
        /*0004*/ 	.word	index@(_Z15matmul_regblockPKfS0_Pfiii)
        /*0008*/ 	.word	0x00000020


	//----- nvinfo : EIATTR_FRAME_SIZE
	.align		4
.L_1:
        /*000c*/ 	.byte	0x04, 0x11
        /*000e*/ 	.short	(.L_3 - .L_2)
	.align		4
.L_2:
        /*0010*/ 	.word	index@(_Z15matmul_regblockPKfS0_Pfiii)
        /*0014*/ 	.word	0x00000000


	//----- nvinfo : EIATTR_MIN_STACK_SIZE
	.align		4
.L_3:
        /*0018*/ 	.byte	0x04, 0x12
        /*001a*/ 	.short	(.L_5 - .L_4)
	.align		4
.L_4:
        /*001c*/ 	.word	index@(_Z15matmul_regblockPKfS0_Pfiii)
        /*0020*/ 	.word	0x00000000
.L_5:


//--------------------- .nv.compat                --------------------------
	.section	.nv.compat,"",@"SHT_CUDA_COMPAT_INFO"
	.align	4
        /*0000*/ 	.byte	0x02, 0x09, 0x00, 0x00, 0x02, 0x02, 0x01, 0x00, 0x02, 0x05, 0x05, 0x00, 0x03, 0x07, 0x01, 0x01
        /*0010*/ 	.byte	0x02, 0x03, 0x00, 0x00, 0x02, 0x06, 0x01, 0x00, 0x04, 0x0b, 0x08, 0x00, 0x09, 0x00, 0x00, 0x00
        /*0020*/ 	.byte	0x00, 0x00, 0x00, 0x00


//--------------------- .nv.info._Z15matmul_regblockPKfS0_Pfiii --------------------------
	.section	.nv.info._Z15matmul_regblockPKfS0_Pfiii,"",@"SHT_CUDA_INFO"
	.sectionflags	@""
	.align	4


	//----- nvinfo : EIATTR_CUDA_API_VERSION
	.align		4
        /*0000*/ 	.byte	0x04, 0x37
        /*0002*/ 	.short	(.L_7 - .L_6)
.L_6:
        /*0004*/ 	.word	0x00000082


	//----- nvinfo : EIATTR_KPARAM_INFO
	.align		4
.L_7:
        /*0008*/ 	.byte	0x04, 0x17
        /*000a*/ 	.short	(.L_9 - .L_8)
.L_8:
        /*000c*/ 	.word	0x00000000
        /*0010*/ 	.short	0x0005
        /*0012*/ 	.short	0x0020
        /*0014*/ 	.byte	0x00, 0xf0, 0x11, 0x00


	//----- nvinfo : EIATTR_KPARAM_INFO
	.align		4
.L_9:
        /*0018*/ 	.byte	0x04, 0x17
        /*001a*/ 	.short	(.L_11 - .L_10)
.L_10:
        /*001c*/ 	.word	0x00000000
        /*0020*/ 	.short	0x0004
        /*0022*/ 	.short	0x001c
        /*0024*/ 	.byte	0x00, 0xf0, 0x11, 0x00


	//----- nvinfo : EIATTR_KPARAM_INFO
	.align		4
.L_11:
        /*0028*/ 	.byte	0x04, 0x17
        /*002a*/ 	.short	(.L_13 - .L_12)
.L_12:
        /*002c*/ 	.word	0x00000000
        /*0030*/ 	.short	0x0003
        /*0032*/ 	.short	0x0018
        /*0034*/ 	.byte	0x00, 0xf0, 0x11, 0x00


	//----- nvinfo : EIATTR_KPARAM_INFO
	.align		4
.L_13:
        /*0038*/ 	.byte	0x04, 0x17
        /*003a*/ 	.short	(.L_15 - .L_14)
.L_14:
        /*003c*/ 	.word	0x00000000
        /*0040*/ 	.short	0x0002
        /*0042*/ 	.short	0x0010
        /*0044*/ 	.byte	0x00, 0xf5, 0x21, 0x00


	//----- nvinfo : EIATTR_KPARAM_INFO
	.align		4
.L_15:
        /*0048*/ 	.byte	0x04, 0x17
        /*004a*/ 	.short	(.L_17 - .L_16)
.L_16:
        /*004c*/ 	.word	0x00000000
        /*0050*/ 	.short	0x0001
        /*0052*/ 	.short	0x0008
        /*0054*/ 	.byte	0x00, 0xf5, 0x21, 0x00


	//----- nvinfo : EIATTR_KPARAM_INFO
	.align		4
.L_17:
        /*0058*/ 	.byte	0x04, 0x17
        /*005a*/ 	.short	(.L_19 - .L_18)
.L_18:
        /*005c*/ 	.word	0x00000000
        /*0060*/ 	.short	0x0000
        /*0062*/ 	.short	0x0000
        /*0064*/ 	.byte	0x00, 0xf5, 0x21, 0x00


	//----- nvinfo : EIATTR_SPARSE_MMA_MASK
	.align		4
.L_19:
        /*0068*/ 	.byte	0x03, 0x50
        /*006a*/ 	.short	0x0000


	//----- nvinfo : EIATTR_MAXREG_COUNT
	.align		4
        /*006c*/ 	.byte	0x03, 0x1b
        /*006e*/ 	.short	0x00ff


	//----- nvinfo : EIATTR_NUM_BARRIERS
	.align		4
        /*0070*/ 	.byte	0x02, 0x4c
        /*0072*/ 	.byte	0x01
	.zero		1


	//----- nvinfo : EIATTR_MERCURY_ISA_VERSION
	.align		4
        /*0074*/ 	.byte	0x03, 0x5f
        /*0076*/ 	.short	0x0101


	//----- nvinfo : EIATTR_VRC_CTA_INIT_COUNT
	.align		4
        /*0078*/ 	.byte	0x02, 0x4a
	.zero		1
	.zero		1


	//----- nvinfo : EIATTR_EXIT_INSTR_OFFSETS
	.align		4
        /*007c*/ 	.byte	0x04, 0x1c
        /*007e*/ 	.short	(.L_21 - .L_20)


	//   ....[0]....
.L_20:
        /*0080*/ 	.word	0x00000bb0


	//   ....[1]....
        /*0084*/ 	.word	0x00000c50


	//   ....[2]....
        /*0088*/ 	.word	0x00000cd0


	//----- nvinfo : EIATTR_CRS_STACK_SIZE
	.align		4
.L_21:
        /*008c*/ 	.byte	0x04, 0x1e
        /*008e*/ 	.short	(.L_23 - .L_22)
.L_22:
        /*0090*/ 	.word	0x00000000


	//----- nvinfo : EIATTR_CBANK_PARAM_SIZE
	.align		4
.L_23:
        /*0094*/ 	.byte	0x03, 0x19
        /*0096*/ 	.short	0x0024


	//----- nvinfo : EIATTR_PARAM_CBANK
	.align		4
        /*0098*/ 	.byte	0x04, 0x0a
        /*009a*/ 	.short	(.L_25 - .L_24)
	.align		4
.L_24:
        /*009c*/ 	.word	index@(.nv.constant0._Z15matmul_regblockPKfS0_Pfiii)
        /*00a0*/ 	.short	0x0380
        /*00a2*/ 	.short	0x0024


	//----- nvinfo : EIATTR_SW_WAR
	.align		4
.L_25:
        /*00a4*/ 	.byte	0x04, 0x36
        /*00a6*/ 	.short	(.L_27 - .L_26)
.L_26:
        /*00a8*/ 	.word	0x00000008
.L_27:


//--------------------- .nv.callgraph             --------------------------
	.section	.nv.callgraph,"",@"SHT_CUDA_CALLGRAPH"
	.align	4
	.sectionentsize	8
	.align		4
        /*0000*/ 	.word	0x00000000
	.align		4
        /*0004*/ 	.word	0xffffffff
	.align		4
        /*0008*/ 	.word	0x00000000
	.align		4
        /*000c*/ 	.word	0xfffffffe
	.align		4
        /*0010*/ 	.word	0x00000000
	.align		4
        /*0014*/ 	.word	0xfffffffd
	.align		4
        /*0018*/ 	.word	0x00000000
	.align		4
        /*001c*/ 	.word	0xfffffffc


//--------------------- .text._Z15matmul_regblockPKfS0_Pfiii --------------------------
	.section	.text._Z15matmul_regblockPKfS0_Pfiii,"ax",@progbits
	.align	128
        .global         _Z15matmul_regblockPKfS0_Pfiii
        .type           _Z15matmul_regblockPKfS0_Pfiii,@function
        .size           _Z15matmul_regblockPKfS0_Pfiii,(.L_x_5 - _Z15matmul_regblockPKfS0_Pfiii)
        .other          _Z15matmul_regblockPKfS0_Pfiii,@"STO_CUDA_ENTRY STV_DEFAULT"
_Z15matmul_regblockPKfS0_Pfiii:
.text._Z15matmul_regblockPKfS0_Pfiii:
[----:B------:R-:W-:Y:S08]  /*0000*/  LDC R1, c[0x0][0x37c] ;  /* 0x0000df00ff017b82 */ /* 0x000ff00000000800 */
[----:B------:R-:W0:Y:S01]  /*0010*/  LDC R6, c[0x0][0x39c] ;  /* 0x0000e700ff067b82 */ /* 0x000e220000000800 */
[----:B------:R-:W1:Y:S01]  /*0020*/  S2R R0, SR_TID.Y ;  /* 0x0000000000007919 */ /* 0x000e620000002200 */
[----:B------:R-:W2:Y:S01]  /*0030*/  LDCU UR12, c[0x0][0x398] ;  /* 0x00007300ff0c77ac */ /* 0x000ea20008000800 */
[----:B------:R-:W-:-:S02]  /*0040*/  CS2R R4, SRZ ;  /* 0x0000000000047805 */ /* 0x000fc4000001ff00 */
[----:B------:R-:W-:Y:S01]  /*0050*/  CS2R R20, SRZ ;  /* 0x0000000000147805 */ /* 0x000fe2000001ff00 */
[----:B------:R-:W1:Y:S01]  /*0060*/  S2R R3, SR_CTAID.Y ;  /* 0x0000000000037919 */ /* 0x000e620000002600 */
[----:B------:R-:W3:Y:S01]  /*0070*/  LDCU.64 UR8, c[0x0][0x358] ;  /* 0x00006b00ff0877ac */ /* 0x000ee20008000a00 */
[----:B------:R-:W4:Y:S01]  /*0080*/  S2R R2, SR_TID.X ;  /* 0x0000000000027919 */ /* 0x000f220000002100 */
[----:B------:R-:W4:Y:S01]  /*0090*/  S2R R7, SR_CTAID.X ;  /* 0x0000000000077919 */ /* 0x000f220000002500 */
[----:B0-----:R-:W-:Y:S02]  /*00a0*/  ISETP.GE.AND P0, PT, R6, 0x1, PT ;  /* 0x000000010600780c */ /* 0x001fe40003f06270 */
[----:B-1----:R-:W-:-:S04]  /*00b0*/  LEA R3, R3, R0, 0x3 ;  /* 0x0000000003037211 */ /* 0x002fc800078e18ff */
[----:B------:R-:W-:Y:S02]  /*00c0*/  SHF.L.U32 R25, R3, 0x1, RZ ;  /* 0x0000000103197819 */ /* 0x000fe400000006ff */
[----:B----4-:R-:W-:-:S04]  /*00d0*/  LEA R7, R7, R2, 0x3 ;  /* 0x0000000207077211 */ /* 0x010fc800078e18ff */
[----:B------:R-:W-:Y:S01]  /*00e0*/  SHF.L.U32 R23, R7, 0x1, RZ ;  /* 0x0000000107177819 */ /* 0x000fe200000006ff */
[----:B--23--:R-:W-:Y:S06]  /*00f0*/  @!P0 BRA `(.L_x_0) ;  /* 0x0000000800548947 */ /* 0x00cfec0003800000 */
[----:B------:R-:W0:Y:S01]  /*0100*/  S2UR UR6, SR_CgaCtaId ;  /* 0x00000000000679c3 */ /* 0x000e220000008800 */
[----:B------:R-:W-:Y:S01]  /*0110*/  UMOV UR4, 0x400 ;  /* 0x0000040000047882 */ /* 0x000fe20000000000 */
[----:B------:R-:W-:Y:S01]  /*0120*/  IADD3 R24, PT, PT, R6, 0xf, RZ ;  /* 0x0000000f06187810 */ /* 0x000fe20007ffe0ff */
[----:B------:R-:W-:Y:S01]  /*0130*/  UIADD3 UR5, UPT, UPT, UR4, 0x400, URZ ;  /* 0x0000040004057890 */ /* 0x000fe2000fffe0ff */
[----:B------:R-:W-:Y:S02]  /*0140*/  HFMA2 R17, -RZ, RZ, 0, 0 ;  /* 0x00000000ff117431 */ /* 0x000fe400000001ff */
[----:B------:R-:W-:Y:S01]  /*0150*/  IMAD R19, R25, R6, R6 ;  /* 0x0000000619137224 */ /* 0x000fe200078e0206 */
[----:B------:R-:W-:Y:S01]  /*0160*/  MOV R5, RZ ;  /* 0x000000ff00057202 */ /* 0x000fe20000000f00 */
[----:B------:R-:W1:Y:S01]  /*0170*/  LDCU UR7, c[0x0][0x3a0] ;  /* 0x00007400ff0777ac */ /* 0x000e620008000800 */
[----:B------:R-:W-:Y:S01]  /*0180*/  SHF.R.U32.HI R24, RZ, 0x4, R24 ;  /* 0x00000004ff187819 */ /* 0x000fe20000011618 */
[----:B------:R-:W2:Y:S01]  /*0190*/  LDCU.64 UR10, c[0x0][0x398] ;  /* 0x00007300ff0a77ac */ /* 0x000ea20008000a00 */
[----:B0-----:R-:W-:-:S02]  /*01a0*/  ULEA UR4, UR6, UR4, 0x18 ;  /* 0x0000000406047291 */ /* 0x001fc4000f8ec0ff */
[----:B------:R-:W-:-:S04]  /*01b0*/  ULEA UR5, UR6, UR5, 0x18 ;  /* 0x0000000506057291 */ /* 0x000fc8000f8ec0ff */
[----:B------:R-:W-:Y:S02]  /*01c0*/  LEA R7, R2, UR4, 0x2 ;  /* 0x0000000402077c11 */ /* 0x000fe4000f8e10ff */
[C---:B------:R-:W-:Y:S02]  /*01d0*/  LEA R9, R0.reuse, UR5, 0x6 ;  /* 0x0000000500097c11 */ /* 0x040fe4000f8e30ff */
[C---:B------:R-:W-:Y:S02]  /*01e0*/  LEA R3, R0.reuse, UR4, 0x7 ;  /* 0x0000000400037c11 */ /* 0x040fe4000f8e38ff */
[----:B------:R-:W-:Y:S02]  /*01f0*/  LEA R22, R0, R7, 0x7 ;  /* 0x0000000700167211 */ /* 0x000fe400078e38ff */
[C---:B------:R-:W-:Y:S02]  /*0200*/  LEA R16, R2.reuse, UR5, 0x3 ;  /* 0x0000000502107c11 */ /* 0x040fe4000f8e18ff */
[----:B-12---:R-:W-:-:S07]  /*0210*/  LEA R18, R2, R9, 0x3 ;  /* 0x0000000902127211 */ /* 0x006fce00078e18ff */
.L_x_1:
[C---:B------:R-:W-:Y:S02]  /*0220*/  LEA R26, R17.reuse, R2, 0x4 ;  /* 0x00000002111a7211 */ /* 0x040fe400078e20ff */
[----:B------:R-:W-:Y:S02]  /*0230*/  LEA R12, R17, R0, 0x4 ;  /* 0x00000000110c7211 */ /* 0x000fe400078e20ff */
[----:B------:R-:W-:Y:S02]  /*0240*/  ISETP.GE.AND P0, PT, R26, UR11, PT ;  /* 0x0000000b1a007c0c */ /* 0x000fe4000bf06270 */
[----:B------:R-:W-:Y:S01]  /*0250*/  IADD3 R7, PT, PT, R23, 0x1, RZ ;  /* 0x0000000117077810 */ /* 0x000fe20007ffe0ff */
[C---:B------:R-:W-:Y:S01]  /*0260*/  IMAD R27, R12.reuse, UR7, RZ ;  /* 0x000000070c1b7c24 */ /* 0x040fe2000f8e02ff */
[----:B------:R-:W-:Y:S02]  /*0270*/  ISETP.GE.OR P3, PT, R25, UR10, P0 ;  /* 0x0000000a19007c0c */ /* 0x000fe40008766670 */
[----:B------:R-:W-:-:S02]  /*0280*/  ISETP.GE.AND P1, PT, R12, UR11, PT ;  /* 0x0000000b0c007c0c */ /* 0x000fc4000bf26270 */
[----:B------:R-:W-:Y:S02]  /*0290*/  IADD3 R6, PT, PT, R25, 0x1, RZ ;  /* 0x0000000119067810 */ /* 0x000fe40007ffe0ff */
[----:B------:R-:W-:Y:S02]  /*02a0*/  ISETP.GE.OR P2, PT, R7, UR7, P1 ;  /* 0x0000000707007c0c */ /* 0x000fe40008f46670 */
[----:B------:R-:W-:Y:S02]  /*02b0*/  ISETP.GE.OR P1, PT, R23, UR7, P1 ;  /* 0x0000000717007c0c */ /* 0x000fe40008f26670 */
[----:B------:R-:W-:-:S03]  /*02c0*/  ISETP.GE.OR P0, PT, R6, UR10, P0 ;  /* 0x0000000a06007c0c */ /* 0x000fc60008706670 */
[----:B------:R-:W0:Y:S01]  /*02d0*/  @!P3 LDC.64 R14, c[0x0][0x380] ;  /* 0x0000e000ff0ebb82 */ /* 0x000e220000000a00 */
[----:B------:R-:W-:-:S07]  /*02e0*/  @!P3 IMAD R13, R25, UR11, R26 ;  /* 0x0000000b190dbc24 */ /* 0x000fce000f8e021a */
[----:B------:R-:W1:Y:S08]  /*02f0*/  @!P2 LDC.64 R6, c[0x0][0x388] ;  /* 0x0000e200ff06ab82 */ /* 0x000e700000000a00 */
[----:B------:R-:W2:Y:S08]  /*0300*/  @!P1 LDC.64 R10, c[0x0][0x388] ;  /* 0x0000e200ff0a9b82 */ /* 0x000eb00000000a00 */
[----:B------:R-:W3:Y:S01]  /*0310*/  @!P0 LDC.64 R8, c[0x0][0x380] ;  /* 0x0000e000ff088b82 */ /* 0x000ee20000000a00 */
[----:B0-----:R-:W-:Y:S01]  /*0320*/  @!P3 IMAD.WIDE R14, R13, 0x4, R14 ;  /* 0x000000040d0eb825 */ /* 0x001fe200078e020e */
[----:B------:R-:W-:-:S02]  /*0330*/  MOV R13, RZ ;  /* 0x000000ff000d7202 */ /* 0x000fc40000000f00 */
[----:B------:R-:W-:-:S04]  /*0340*/  @!P2 SHF.R.S32.HI R28, RZ, 0x1f, R27 ;  /* 0x0000001fff1ca819 */ /* 0x000fc8000001141b */
[----:B------:R0:W4:Y:S01]  /*0350*/  @!P3 LDG.E R13, desc[UR8][R14.64] ;  /* 0x000000080e0db981 */ /* 0x000122000c1e1900 */
[CC--:B------:R-:W-:Y:S02]  /*0360*/  @!P2 IADD3 R12, P3, PT, R23.reuse, R27.reuse, RZ ;  /* 0x0000001b170ca210 */ /* 0x0c0fe40007f7e0ff */
[----:B------:R-:W-:Y:S02]  /*0370*/  @!P1 IADD3 R27, PT, PT, R23, R27, RZ ;  /* 0x0000001b171b9210 */ /* 0x000fe40007ffe0ff */
[----:B------:R-:W-:-:S03]  /*0380*/  @!P0 IADD3 R29, PT, PT, R19, R26, RZ ;  /* 0x0000001a131d8210 */ /* 0x000fc60007ffe0ff */
[----:B--2---:R-:W-:Y:S01]  /*0390*/  @!P1 IMAD.WIDE R10, R27, 0x4, R10 ;  /* 0x000000041b0a9825 */ /* 0x004fe200078e020a */
[----:B0-----:R-:W-:Y:S02]  /*03a0*/  @!P2 LEA.HI.X.SX32 R14, R23, R28, 0x1, P3 ;  /* 0x0000001c170ea211 */ /* 0x001fe400018f0eff */
[C---:B-1----:R-:W-:Y:S02]  /*03b0*/  @!P2 LEA R26, P3, R12.reuse, R6, 0x2 ;  /* 0x000000060c1aa211 */ /* 0x042fe400078610ff */
[----:B------:R-:W-:Y:S02]  /*03c0*/  MOV R15, RZ ;  /* 0x000000ff000f7202 */ /* 0x000fe40000000f00 */
[----:B------:R-:W-:Y:S01]  /*03d0*/  @!P2 LEA.HI.X R27, R12, R7, R14, 0x2, P3 ;  /* 0x000000070c1ba211 */ /* 0x000fe200018f140e */
[----:B---3--:R-:W-:Y:S01]  /*03e0*/  @!P0 IMAD.WIDE R28, R29, 0x4, R8 ;  /* 0x000000041d1c8825 */ /* 0x008fe200078e0208 */
[----:B------:R-:W-:Y:S02]  /*03f0*/  MOV R7, RZ ;  /* 0x000000ff00077202 */ /* 0x000fe40000000f00 */
[----:B------:R-:W-:Y:S01]  /*0400*/  MOV R9, RZ ;  /* 0x000000ff00097202 */ /* 0x000fe20000000f00 */
[----:B------:R-:W2:Y:S04]  /*0410*/  @!P2 LDG.E R15, desc[UR8][R26.64+0x4] ;  /* 0x000004081a0fa981 */ /* 0x000ea8000c1e1900 */
[----:B------:R-:W3:Y:S04]  /*0420*/  @!P0 LDG.E R7, desc[UR8][R28.64] ;  /* 0x000000081c078981 */ /* 0x000ee8000c1e1900 */
[----:B------:R-:W5:Y:S04]  /*0430*/  @!P1 LDG.E R9, desc[UR8][R10.64] ;  /* 0x000000080a099981 */ /* 0x000f68000c1e1900 */
[----:B----4-:R-:W-:Y:S04]  /*0440*/  STS [R22], R13 ;  /* 0x0000000d16007388 */ /* 0x010fe80000000800 */
[----:B---3--:R-:W-:Y:S04]  /*0450*/  STS [R22+0x40], R7 ;  /* 0x0000400716007388 */ /* 0x008fe80000000800 */
[----:B-----5:R-:W-:Y:S04]  /*0460*/  STS [R18], R9 ;  /* 0x0000000912007388 */ /* 0x020fe80000000800 */
[----:B--2---:R-:W-:Y:S01]  /*0470*/  STS [R18+0x4], R15 ;  /* 0x0000040f12007388 */ /* 0x004fe20000000800 */
[----:B------:R-:W-:Y:S06]  /*0480*/  BAR.SYNC.DEFER_BLOCKING 0x0 ;  /* 0x0000000000007b1d */ /* 0x000fec0000010000 */
[----:B------:R-:W-:Y:S04]  /*0490*/  LDS.64 R6, [R16] ;  /* 0x0000000010067984 */ /* 0x000fe80000000a00 */
[----:B------:R-:W0:Y:S04]  /*04a0*/  LDS.128 R8, [R3] ;  /* 0x0000000003087984 */ /* 0x000e280000000c00 */
[----:B------:R-:W1:Y:S01]  /*04b0*/  LDS.128 R12, [R3+0x40] ;  /* 0x00004000030c7984 */ /* 0x000e620000000c00 */
[C---:B0-----:R-:W-:Y:S01]  /*04c0*/  FFMA R29, R8.reuse, R6, R5 ;  /* 0x00000006081d7223 */ /* 0x041fe20000000005 */
[----:B------:R-:W-:-:S02]  /*04d0*/  FFMA R8, R8, R7, R4 ;  /* 0x0000000708087223 */ /* 0x000fc40000000004 */
[----:B------:R-:W0:Y:S01]  /*04e0*/  LDS.64 R4, [R16+0x40] ;  /* 0x0000400010047984 */ /* 0x000e220000000a00 */
[C---:B-1----:R-:W-:Y:S01]  /*04f0*/  FFMA R26, R12.reuse, R6, R21 ;  /* 0x000000060c1a7223 */ /* 0x042fe20000000015 */
[----:B------:R-:W-:Y:S02]  /*0500*/  FFMA R12, R12, R7, R20 ;  /* 0x000000070c0c7223 */ /* 0x000fe40000000014 */
[----:B------:R-:W1:Y:S04]  /*0510*/  LDS.64 R6, [R16+0x80] ;  /* 0x0000800010067984 */ /* 0x000e680000000a00 */
[----:B------:R-:W2:Y:S01]  /*0520*/  LDS.64 R20, [R16+0xc0] ;  /* 0x0000c00010147984 */ /* 0x000ea20000000a00 */
[C---:B0-----:R-:W-:Y:S01]  /*0530*/  FFMA R29, R4.reuse, R9, R29 ;  /* 0x00000009041d7223 */ /* 0x041fe2000000001d */
[----:B------:R-:W-:Y:S01]  /*0540*/  FFMA R9, R9, R5, R8 ;  /* 0x0000000509097223 */ /* 0x000fe20000000008 */
[----:B------:R-:W-:Y:S01]  /*0550*/  FFMA R27, R4, R13, R26 ;  /* 0x0000000d041b7223 */ /* 0x000fe2000000001a */
[----:B------:R-:W-:Y:S01]  /*0560*/  FFMA R5, R13, R5, R12 ;  /* 0x000000050d057223 */ /* 0x000fe2000000000c */
[----:B-1----:R-:W-:Y:S01]  /*0570*/  FFMA R29, R6, R10, R29 ;  /* 0x0000000a061d7223 */ /* 0x002fe2000000001d */
[-C--:B------:R-:W-:Y:S01]  /*0580*/  FFMA R10, R10, R7.reuse, R9 ;  /* 0x000000070a0a7223 */ /* 0x080fe20000000009 */
[----:B------:R-:W-:Y:S01]  /*0590*/  FFMA R12, R6, R14, R27 ;  /* 0x0000000e060c7223 */ /* 0x000fe2000000001b */
[----:B------:R-:W-:Y:S01]  /*05a0*/  FFMA R14, R14, R7, R5 ;  /* 0x000000070e0e7223 */ /* 0x000fe20000000005 */
[----:B------:R-:W-:Y:S04]  /*05b0*/  LDS.64 R8, [R16+0x100] ;  /* 0x0001000010087984 */ /* 0x000fe80000000a00 */
[----:B------:R-:W0:Y:S01]  /*05c0*/  LDS.128 R4, [R3+0x10] ;  /* 0x0000100003047984 */ /* 0x000e220000000c00 */
[C---:B--2---:R-:W-:Y:S01]  /*05d0*/  FFMA R29, R20.reuse, R11, R29 ;  /* 0x0000000b141d7223 */ /* 0x044fe2000000001d */
[----:B------:R-:W-:Y:S01]  /*05e0*/  FFMA R27, R20, R15, R12 ;  /* 0x0000000f141b7223 */ /* 0x000fe2000000000c */
[-C--:B------:R-:W-:Y:S01]  /*05f0*/  FFMA R20, R15, R21.reuse, R14 ;  /* 0x000000150f147223 */ /* 0x080fe2000000000e */
[----:B------:R-:W-:Y:S01]  /*0600*/  FFMA R10, R11, R21, R10 ;  /* 0x000000150b0a7223 */ /* 0x000fe2000000000a */
[----:B------:R-:W1:Y:S01]  /*0610*/  LDS.128 R12, [R3+0x50] ;  /* 0x00005000030c7984 */ /* 0x000e620000000c00 */
[----:B0-----:R-:W-:-:S02]  /*0620*/  FFMA R21, R4, R8, R29 ;  /* 0x0000000804157223 */ /* 0x001fc4000000001d */
[-C--:B------:R-:W-:Y:S02]  /*0630*/  FFMA R4, R4, R9.reuse, R10 ;  /* 0x0000000904047223 */ /* 0x080fe4000000000a */
[----:B------:R-:W0:Y:S01]  /*0640*/  LDS.64 R10, [R16+0x140] ;  /* 0x00014000100a7984 */ /* 0x000e220000000a00 */
[C---:B-1----:R-:W-:Y:S01]  /*0650*/  FFMA R26, R12.reuse, R8, R27 ;  /* 0x000000080c1a7223 */ /* 0x042fe2000000001b */
[----:B------:R-:W-:Y:S02]  /*0660*/  FFMA R20, R12, R9, R20 ;  /* 0x000000090c147223 */ /* 0x000fe40000000014 */
[----:B------:R-:W1:Y:S01]  /*0670*/  LDS.64 R8, [R16+0x180] ;  /* 0x0001800010087984 */ /* 0x000e620000000a00 */
[C---:B0-----:R-:W-:Y:S01]  /*0680*/  FFMA R21, R10.reuse, R5, R21 ;  /* 0x000000050a157223 */ /* 0x041fe20000000015 */
[----:B------:R-:W-:Y:S02]  /*0690*/  FFMA R29, R5, R11, R4 ;  /* 0x0000000b051d7223 */ /* 0x000fe40000000004 */
[----:B------:R-:W0:Y:S01]  /*06a0*/  LDS.64 R4, [R16+0x1c0] ;  /* 0x0001c00010047984 */ /* 0x000e220000000a00 */
[----:B------:R-:W-:Y:S01]  /*06b0*/  FFMA R26, R10, R13, R26 ;  /* 0x0000000d0a1a7223 */ /* 0x000fe2000000001a */
[----:B------:R-:W-:Y:S01]  /*06c0*/  FFMA R11, R13, R11, R20 ;  /* 0x0000000b0d0b7223 */ /* 0x000fe20000000014 */
[----:B-1----:R-:W-:Y:S01]  /*06d0*/  FFMA R27, R8, R6, R21 ;  /* 0x00000006081b7223 */ /* 0x002fe20000000015 */
[-C--:B------:R-:W-:Y:S01]  /*06e0*/  FFMA R6, R6, R9.reuse, R29 ;  /* 0x0000000906067223 */ /* 0x080fe2000000001d */
[----:B------:R-:W-:Y:S01]  /*06f0*/  FFMA R20, R8, R14, R26 ;  /* 0x0000000e08147223 */ /* 0x000fe2000000001a */
[----:B------:R-:W-:Y:S01]  /*0700*/  FFMA R26, R14, R9, R11 ;  /* 0x000000090e1a7223 */ /* 0x000fe2000000000b */
[----:B------:R-:W-:Y:S04]  /*0710*/  LDS.64 R12, [R16+0x200] ;  /* 0x00020000100c7984 */ /* 0x000fe80000000a00 */
[----:B------:R-:W1:Y:S01]  /*0720*/  LDS.128 R8, [R3+0x20] ;  /* 0x0000200003087984 */ /* 0x000e620000000c00 */
[C---:B0-----:R-:W-:Y:S01]  /*0730*/  FFMA R21, R4.reuse, R15, R20 ;  /* 0x0000000f04157223 */ /* 0x041fe20000000014 */
[----:B------:R-:W-:Y:S01]  /*0740*/  FFMA R27, R4, R7, R27 ;  /* 0x00000007041b7223 */ /* 0x000fe2000000001b */
[-C--:B------:R-:W-:Y:S01]  /*0750*/  FFMA R14, R7, R5.reuse, R6 ;  /* 0x00000005070e7223 */ /* 0x080fe20000000006 */
[----:B------:R-:W-:-:S02]  /*0760*/  FFMA R20, R15, R5, R26 ;  /* 0x000000050f147223 */ /* 0x000fc4000000001a */
[----:B------:R-:W0:Y:S01]  /*0770*/  LDS.128 R4, [R3+0x60] ;  /* 0x0000600003047984 */ /* 0x000e220000000c00 */
[CC--:B-1----:R-:W-:Y:S01]  /*0780*/  FFMA R27, R8.reuse, R12.reuse, R27 ;  /* 0x0000000c081b7223 */ /* 0x0c2fe2000000001b */
[-C--:B------:R-:W-:Y:S02]  /*0790*/  FFMA R8, R8, R13.reuse, R14 ;  /* 0x0000000d08087223 */ /* 0x080fe4000000000e */
[----:B------:R-:W1:Y:S01]  /*07a0*/  LDS.64 R14, [R16+0x240] ;  /* 0x00024000100e7984 */ /* 0x000e620000000a00 */
[C---:B0-----:R-:W-:Y:S01]  /*07b0*/  FFMA R26, R4.reuse, R12, R21 ;  /* 0x0000000c041a7223 */ /* 0x041fe20000000015 */
[----:B------:R-:W-:Y:S02]  /*07c0*/  FFMA R20, R4, R13, R20 ;  /* 0x0000000d04147223 */ /* 0x000fe40000000014 */
[----:B------:R-:W0:Y:S01]  /*07d0*/  LDS.64 R12, [R16+0x280] ;  /* 0x00028000100c7984 */ /* 0x000e220000000a00 */
[C---:B-1----:R-:W-:Y:S01]  /*07e0*/  FFMA R21, R14.reuse, R9, R27 ;  /* 0x000000090e157223 */ /* 0x042fe2000000001b */
[----:B------:R-:W-:Y:S01]  /*07f0*/  FFMA R9, R9, R15, R8 ;  /* 0x0000000f09097223 */ /* 0x000fe20000000008 */
[----:B------:R-:W-:Y:S01]  /*0800*/  FFMA R27, R14, R5, R26 ;  /* 0x000000050e1b7223 */ /* 0x000fe2000000001a */
[----:B------:R-:W-:-:S02]  /*0810*/  FFMA R15, R5, R15, R20 ;  /* 0x0000000f050f7223 */ /* 0x000fc40000000014 */
[----:B------:R-:W1:Y:S01]  /*0820*/  LDS.64 R4, [R16+0x2c0] ;  /* 0x0002c00010047984 */ /* 0x000e620000000a00 */
[C---:B0-----:R-:W-:Y:S01]  /*0830*/  FFMA R21, R12.reuse, R10, R21 ;  /* 0x0000000a0c157223 */ /* 0x041fe20000000015 */
[----:B------:R-:W-:Y:S01]  /*0840*/  FFMA R20, R12, R6, R27 ;  /* 0x000000060c147223 */ /* 0x000fe2000000001b */
[-C--:B------:R-:W-:Y:S01]  /*0850*/  FFMA R10, R10, R13.reuse, R9 ;  /* 0x0000000d0a0a7223 */ /* 0x080fe20000000009 */
[----:B------:R-:W-:Y:S01]  /*0860*/  FFMA R6, R6, R13, R15 ;  /* 0x0000000d06067223 */ /* 0x000fe2000000000f */
[----:B------:R-:W-:Y:S04]  /*0870*/  LDS.64 R8, [R16+0x300] ;  /* 0x0003000010087984 */ /* 0x000fe80000000a00 */
[----:B------:R-:W0:Y:S01]  /*0880*/  LDS.128 R12, [R3+0x30] ;  /* 0x00003000030c7984 */ /* 0x000e220000000c00 */
[C---:B-1----:R-:W-:Y:S01]  /*0890*/  FFMA R27, R4.reuse, R7, R20 ;  /* 0x00000007041b7223 */ /* 0x042fe20000000014 */
[----:B------:R-:W-:Y:S01]  /*08a0*/  FFMA R21, R4, R11, R21 ;  /* 0x0000000b04157223 */ /* 0x000fe20000000015 */
[-C--:B------:R-:W-:Y:S01]  /*08b0*/  FFMA R10, R11, R5.reuse, R10 ;  /* 0x000000050b0a7223 */ /* 0x080fe2000000000a */
[----:B------:R-:W-:-:S02]  /*08c0*/  FFMA R20, R7, R5, R6 ;  /* 0x0000000507147223 */ /* 0x000fc40000000006 */
[----:B------:R-:W1:Y:S01]  /*08d0*/  LDS.128 R4, [R3+0x70] ;  /* 0x0000700003047984 */ /* 0x000e620000000c00 */
[CC--:B0-----:R-:W-:Y:S01]  /*08e0*/  FFMA R21, R12.reuse, R8.reuse, R21 ;  /* 0x000000080c157223 */ /* 0x0c1fe20000000015 */
[-C--:B------:R-:W-:Y:S02]  /*08f0*/  FFMA R12, R12, R9.reuse, R10 ;  /* 0x000000090c0c7223 */ /* 0x080fe4000000000a */
[----:B------:R-:W0:Y:S01]  /*0900*/  LDS.64 R10, [R16+0x340] ;  /* 0x00034000100a7984 */ /* 0x000e220000000a00 */
[C---:B-1----:R-:W-:Y:S01]  /*0910*/  FFMA R27, R4.reuse, R8, R27 ;  /* 0x00000008041b7223 */ /* 0x042fe2000000001b */
[----:B------:R-:W-:Y:S02]  /*0920*/  FFMA R20, R4, R9, R20 ;  /* 0x0000000904147223 */ /* 0x000fe40000000014 */
[----:B------:R-:W1:Y:S01]  /*0930*/  LDS.64 R8, [R16+0x380] ;  /* 0x0003800010087984 */ /* 0x000e620000000a00 */
[----:B------:R-:W-:-:S04]  /*0940*/  IADD3 R17, PT, PT, R17, 0x1, RZ ;  /* 0x0000000111117810 */ /* 0x000fc80007ffe0ff */
[----:B------:R-:W-:Y:S01]  /*0950*/  ISETP.NE.AND P0, PT, R17, R24, PT ;  /* 0x000000181100720c */ /* 0x000fe20003f05270 */
[C---:B0-----:R-:W-:Y:S01]  /*0960*/  FFMA R21, R10.reuse, R13, R21 ;  /* 0x0000000d0a157223 */ /* 0x041fe20000000015 */
[----:B------:R-:W-:Y:S02]  /*0970*/  FFMA R29, R13, R11, R12 ;  /* 0x0000000b0d1d7223 */ /* 0x000fe4000000000c */
[----:B------:R-:W0:Y:S01]  /*0980*/  LDS.64 R12, [R16+0x3c0] ;  /* 0x0003c000100c7984 */ /* 0x000e220000000a00 */
[----:B------:R-:W-:Y:S01]  /*0990*/  FFMA R27, R10, R5, R27 ;  /* 0x000000050a1b7223 */ /* 0x000fe2000000001b */
[----:B------:R-:W-:Y:S01]  /*09a0*/  FFMA R5, R5, R11, R20 ;  /* 0x0000000b05057223 */ /* 0x000fe20000000014 */
[C---:B-1----:R-:W-:Y:S02]  /*09b0*/  FFMA R21, R8.reuse, R14, R21 ;  /* 0x0000000e08157223 */ /* 0x042fe40000000015 */
[----:B------:R-:W-:Y:S01]  /*09c0*/  FFMA R8, R8, R6, R27 ;  /* 0x0000000608087223 */ /* 0x000fe2000000001b */
[-C--:B------:R-:W-:Y:S01]  /*09d0*/  FFMA R4, R14, R9.reuse, R29 ;  /* 0x000000090e047223 */ /* 0x080fe2000000001d */
[----:B------:R-:W-:Y:S01]  /*09e0*/  FFMA R6, R6, R9, R5 ;  /* 0x0000000906067223 */ /* 0x000fe20000000005 */
[----:B0-----:R-:W-:-:S02]  /*09f0*/  FFMA R5, R12, R15, R21 ;  /* 0x0000000f0c057223 */ /* 0x001fc40000000015 */
[----:B------:R-:W-:Y:S01]  /*0a00*/  FFMA R4, R15, R13, R4 ;  /* 0x0000000d0f047223 */ /* 0x000fe20000000004 */
[----:B------:R-:W-:Y:S01]  /*0a10*/  FFMA R21, R12, R7, R8 ;  /* 0x000000070c157223 */ /* 0x000fe20000000008 */
[----:B------:R-:W-:Y:S01]  /*0a20*/  FFMA R20, R7, R13, R6 ;  /* 0x0000000d07147223 */ /* 0x000fe20000000006 */
[----:B------:R-:W-:Y:S06]  /*0a30*/  BAR.SYNC.DEFER_BLOCKING 0x0 ;  /* 0x0000000000007b1d */ /* 0x000fec0000010000 */
[----:B------:R-:W-:Y:S05]  /*0a40*/  @P0 BRA `(.L_x_1) ;  /* 0xfffffff400f40947 */ /* 0x000fea000383ffff */
.L_x_0:
[C---:B------:R-:W-:Y:S01]  /*0a50*/  ISETP.GE.AND P1, PT, R25.reuse, UR12, PT ;  /* 0x0000000c19007c0c */ /* 0x040fe2000bf26270 */
[----:B------:R-:W-:Y:S01]  /*0a60*/  BSSY.RECONVERGENT B0, `(.L_x_2) ;  /* 0x0000014000007945 */ /* 0x000fe20003800200 */
[----:B------:R-:W-:-:S04]  /*0a70*/  IADD3 R11, PT, PT, R25, 0x1, RZ ;  /* 0x00000001190b7810 */ /* 0x000fc80007ffe0ff */
[----:B------:R-:W-:-:S07]  /*0a80*/  ISETP.GE.AND P0, PT, R11, UR12, PT ;  /* 0x0000000c0b007c0c */ /* 0x000fce000bf06270 */
[----:B------:R-:W-:Y:S06]  /*0a90*/  @P1 BRA `(.L_x_3) ;  /* 0x0000000000401947 */ /* 0x000fec0003800000 */
[----:B------:R-:W0:Y:S01]  /*0aa0*/  LDCU UR4, c[0x0][0x3a0] ;  /* 0x00007400ff0477ac */ /* 0x000e220008000800 */
[----:B------:R-:W-:-:S04]  /*0ab0*/  IADD3 R0, PT, PT, R23, 0x1, RZ ;  /* 0x0000000117007810 */ /* 0x000fc80007ffe0ff */
[----:B0-----:R-:W-:Y:S01]  /*0ac0*/  ISETP.GE.AND P1, PT, R0, UR4, PT ;  /* 0x0000000400007c0c */ /* 0x001fe2000bf26270 */
[----:B------:R-:W-:Y:S01]  /*0ad0*/  IMAD R0, R25, UR4, RZ ;  /* 0x0000000419007c24 */ /* 0x000fe2000f8e02ff */
[----:B------:R-:W-:-:S11]  /*0ae0*/  ISETP.GE.AND P2, PT, R23, UR4, PT ;  /* 0x0000000417007c0c */ /* 0x000fd6000bf46270 */
[----:B------:R-:W0:Y:S01]  /*0af0*/  @!P1 LDC.64 R2, c[0x0][0x390] ;  /* 0x0000e400ff029b82 */ /* 0x000e220000000a00 */
[----:B------:R-:W-:Y:S02]  /*0b00*/  @!P1 SHF.R.S32.HI R8, RZ, 0x1f, R0 ;  /* 0x0000001fff089819 */ /* 0x000fe40000011400 */
[CC--:B------:R-:W-:Y:S02]  /*0b10*/  @!P1 IADD3 R10, P3, PT, R23.reuse, R0.reuse, RZ ;  /* 0x00000000170a9210 */ /* 0x0c0fe40007f7e0ff */
[C---:B------:R-:W-:Y:S02]  /*0b20*/  @!P2 IADD3 R9, PT, PT, R23.reuse, R0, RZ ;  /* 0x000000001709a210 */ /* 0x040fe40007ffe0ff */
[----:B------:R-:W-:Y:S01]  /*0b30*/  @!P1 LEA.HI.X.SX32 R8, R23, R8, 0x1, P3 ;  /* 0x0000000817089211 */ /* 0x000fe200018f0eff */
[----:B------:R-:W1:Y:S01]  /*0b40*/  @!P2 LDC.64 R6, c[0x0][0x390] ;  /* 0x0000e400ff06ab82 */ /* 0x000e620000000a00 */
[----:B0-----:R-:W-:-:S04]  /*0b50*/  @!P1 LEA R2, P3, R10, R2, 0x2 ;  /* 0x000000020a029211 */ /* 0x001fc800078610ff */
[----:B------:R-:W-:Y:S01]  /*0b60*/  @!P1 LEA.HI.X R3, R10, R3, R8, 0x2, P3 ;  /* 0x000000030a039211 */ /* 0x000fe200018f1408 */
[----:B-1----:R-:W-:-:S05]  /*0b70*/  @!P2 IMAD.WIDE R6, R9, 0x4, R6 ;  /* 0x000000040906a825 */ /* 0x002fca00078e0206 */
[----:B------:R0:W-:Y:S04]  /*0b80*/  @!P2 STG.E desc[UR8][R6.64], R5 ;  /* 0x000000050600a986 */ /* 0x0001e8000c101908 */
[----:B------:R0:W-:Y:S02]  /*0b90*/  @!P1 STG.E desc[UR8][R2.64+0x4], R4 ;  /* 0x0000040402009986 */ /* 0x0001e4000c101908 */
.L_x_3:
[----:B------:R-:W-:Y:S05]  /*0ba0*/  BSYNC.RECONVERGENT B0 ;  /* 0x0000000000007941 */ /* 0x000fea0003800200 */
.L_x_2:
[----:B------:R-:W-:Y:S05]  /*0bb0*/  @P0 EXIT ;  /* 0x000000000000094d */ /* 0x000fea0003800000 */
[----:B------:R-:W1:Y:S01]  /*0bc0*/  LDCU UR4, c[0x0][0x3a0] ;  /* 0x00007400ff0477ac */ /* 0x000e620008000800 */
[C---:B0-----:R-:W-:Y:S02]  /*0bd0*/  IADD3 R4, PT, PT, R23.reuse, 0x1, RZ ;  /* 0x0000000117047810 */ /* 0x041fe40007ffe0ff */
[----:B-1----:R-:W-:Y:S01]  /*0be0*/  ISETP.GE.AND P0, PT, R23, UR4, PT ;  /* 0x0000000417007c0c */ /* 0x002fe2000bf06270 */
[----:B------:R-:W-:Y:S01]  /*0bf0*/  IMAD R0, R11, UR4, RZ ;  /* 0x000000040b007c24 */ /* 0x000fe2000f8e02ff */
[----:B------:R-:W-:-:S11]  /*0c00*/  ISETP.GE.AND P1, PT, R4, UR4, PT ;  /* 0x0000000404007c0c */ /* 0x000fd6000bf26270 */
[----:B------:R-:W0:Y:S01]  /*0c10*/  @!P0 LDC.64 R2, c[0x0][0x390] ;  /* 0x0000e400ff028b82 */ /* 0x000e220000000a00 */
[----:B------:R-:W-:-:S05]  /*0c20*/  @!P0 IADD3 R5, PT, PT, R23, R0, RZ ;  /* 0x0000000017058210 */ /* 0x000fca0007ffe0ff */
[----:B0-----:R-:W-:-:S05]  /*0c30*/  @!P0 IMAD.WIDE R2, R5, 0x4, R2 ;  /* 0x0000000405028825 */ /* 0x001fca00078e0202 */
[----:B------:R0:W-:Y:S01]  /*0c40*/  @!P0 STG.E desc[UR8][R2.64], R21 ;  /* 0x0000001502008986 */ /* 0x0001e2000c101908 */
[----:B------:R-:W-:Y:S05]  /*0c50*/  @P1 EXIT ;  /* 0x000000000000194d */ /* 0x000fea0003800000 */
[----:B------:R-:W1:Y:S01]  /*0c60*/  LDCU.64 UR4, c[0x0][0x390] ;  /* 0x00007200ff0477ac */ /* 0x000e620008000a00 */
[----:B0-----:R-:W-:Y:S02]  /*0c70*/  SHF.R.S32.HI R2, RZ, 0x1f, R0 ;  /* 0x0000001fff027819 */ /* 0x001fe40000011400 */
[----:B------:R-:W-:-:S04]  /*0c80*/  IADD3 R0, P0, PT, R23, R0, RZ ;  /* 0x0000000017007210 */ /* 0x000fc80007f1e0ff */
[----:B------:R-:W-:Y:S02]  /*0c90*/  LEA.HI.X.SX32 R23, R23, R2, 0x1, P0 ;  /* 0x0000000217177211 */ /* 0x000fe400000f0eff */
[----:B-1----:R-:W-:-:S04]  /*0ca0*/  LEA R2, P0, R0, UR4, 0x2 ;  /* 0x0000000400027c11 */ /* 0x002fc8000f8010ff */
[----:B------:R-:W-:-:S05]  /*0cb0*/  LEA.HI.X R3, R0, UR5, R23, 0x2, P0 ;  /* 0x0000000500037c11 */ /* 0x000fca00080f1417 */
[----:B------:R-:W-:Y:S01]  /*0cc0*/  STG.E desc[UR8][R2.64+0x4], R20 ;  /* 0x0000041402007986 */ /* 0x000fe2000c101908 */
[----:B------:R-:W-:Y:S05]  /*0cd0*/  EXIT ;  /* 0x000000000000794d */ /* 0x000fea0003800000 */
.L_x_4:
[----:B------:R-:W-:-:S00]  /*0ce0*/  BRA `(.L_x_4) ;  /* 0xfffffffc00fc7947 */ /* 0x000fc0000383ffff */
[----:B------:R-:W-:-:S00]  /*0cf0*/  NOP ;  /* 0x0000000000007918 */ /* 0x000fc00000000000 */
        /* <DEDUP_REMOVED lines=8> */
.L_x_5:


//--------------------- .nv.shared._Z15matmul_regblockPKfS0_Pfiii --------------------------
	.section	.nv.shared._Z15matmul_regblockPKfS0_Pfiii,"aw",@nobits
	.sectionflags	@""
	.align	4
.nv.shared._Z15matmul_regblockPKfS0_Pfiii:
	.zero		3072


//--------------------- .nv.shared.reserved.0     --------------------------
	.section	.nv.shared.reserved.0,"aw",@nobits
	.weak		__nv_reservedSMEM_offset_0_alias
	.size		__nv_reservedSMEM_offset_0_alias, 0, 64
	.other		__nv_reservedSMEM_offset_0_alias,@"STO_CUDA_RESERVED_SHARED STV_DEFAULT"
__nv_reservedSMEM_offset_0_alias:
	.zero		0
	.zero		64


//--------------------- .nv.constant0._Z15matmul_regblockPKfS0_Pfiii --------------------------
	.section	.nv.constant0._Z15matmul_regblockPKfS0_Pfiii,"a",@progbits
	.sectionflags	@""
	.align	4
.nv.constant0._Z15matmul_regblockPKfS0_Pfiii:
	.zero		932


//--------------------- SYMBOLS --------------------------

	.type		.nv.reservedSmem.offset0,@object
	.size		.nv.reservedSmem.offset0,0x4
	.type		.nv.reservedSmem.cap,@object
	.size		.nv.reservedSmem.cap,0x4
